//
// Generated by NVIDIA NVVM Compiler
//
// Compiler Build ID: CL-36424714
// Cuda compilation tools, release 13.0, V13.0.88
// Based on NVVM 20.0.0
//

.version 9.0
.target sm_100
.address_size 64

	// .globl	_Z26tiledConvolution_2D_KernelPfPKfS_mmmi
// _ZZ26tiledConvolution_2D_KernelPfPKfS_mmmiE6tile_m has been demoted

.visible .entry _Z26tiledConvolution_2D_KernelPfPKfS_mmmi(
	.param .u64 .ptr .align 1 _Z26tiledConvolution_2D_KernelPfPKfS_mmmi_param_0,
	.param .u64 .ptr .align 1 _Z26tiledConvolution_2D_KernelPfPKfS_mmmi_param_1,
	.param .u64 .ptr .align 1 _Z26tiledConvolution_2D_KernelPfPKfS_mmmi_param_2,
	.param .u64 _Z26tiledConvolution_2D_KernelPfPKfS_mmmi_param_3,
	.param .u64 _Z26tiledConvolution_2D_KernelPfPKfS_mmmi_param_4,
	.param .u64 _Z26tiledConvolution_2D_KernelPfPKfS_mmmi_param_5,
	.param .u32 _Z26tiledConvolution_2D_KernelPfPKfS_mmmi_param_6
)
{
	.reg .pred 	%p<22>;
	.reg .b32 	%r<50>;
	.reg .b32 	%f<120>;
	.reg .b64 	%rd<80>;
	// demoted variable
	.shared .align 4 .b8 _ZZ26tiledConvolution_2D_KernelPfPKfS_mmmiE6tile_m[4096];
	ld.param.u64 	%rd26, [_Z26tiledConvolution_2D_KernelPfPKfS_mmmi_param_0];
	ld.param.u64 	%rd31, [_Z26tiledConvolution_2D_KernelPfPKfS_mmmi_param_1];
	ld.param.u64 	%rd28, [_Z26tiledConvolution_2D_KernelPfPKfS_mmmi_param_3];
	ld.param.u64 	%rd29, [_Z26tiledConvolution_2D_KernelPfPKfS_mmmi_param_4];
	ld.param.u64 	%rd30, [_Z26tiledConvolution_2D_KernelPfPKfS_mmmi_param_5];
	ld.param.u32 	%r11, [_Z26tiledConvolution_2D_KernelPfPKfS_mmmi_param_6];
	cvta.to.global.u64 	%rd1, %rd31;
	mov.u32 	%r12, %ctaid.y;
	mov.u32 	%r1, %tid.y;
	mad.lo.s32 	%r2, %r11, %r12, %r1;
	mov.u32 	%r13, %ctaid.x;
	mov.u32 	%r3, %tid.x;
	mad.lo.s32 	%r4, %r11, %r13, %r3;
	shr.u64 	%rd32, %rd30, 1;
	cvt.u32.u64 	%r14, %rd32;
	sub.s32 	%r15, %r2, %r14;
	sub.s32 	%r16, %r4, %r14;
	cvt.s64.s32 	%rd2, %r15;
	setp.le.u64 	%p1, %rd28, %rd2;
	or.b32  	%r17, %r16, %r15;
	setp.lt.s32 	%p2, %r17, 0;
	cvt.s64.s32 	%rd3, %r16;
	setp.le.u64 	%p3, %rd29, %rd3;
	or.pred  	%p4, %p1, %p3;
	or.pred  	%p5, %p4, %p2;
	@%p5 bra 	$L__BB0_2;
	cvta.to.global.u64 	%rd33, %rd26;
	mad.lo.s64 	%rd34, %rd29, %rd2, %rd3;
	shl.b64 	%rd35, %rd34, 2;
	add.s64 	%rd36, %rd33, %rd35;
	ld.global.f32 	%f17, [%rd36];
	shl.b32 	%r24, %r1, 7;
	mov.u32 	%r25, _ZZ26tiledConvolution_2D_KernelPfPKfS_mmmiE6tile_m;
	add.s32 	%r26, %r25, %r24;
	shl.b32 	%r27, %r3, 2;
	add.s32 	%r28, %r26, %r27;
	st.shared.f32 	[%r28], %f17;
	bra.uni 	$L__BB0_3;
$L__BB0_2:
	shl.b32 	%r18, %r1, 7;
	mov.u32 	%r19, _ZZ26tiledConvolution_2D_KernelPfPKfS_mmmiE6tile_m;
	add.s32 	%r20, %r19, %r18;
	shl.b32 	%r21, %r3, 2;
	add.s32 	%r22, %r20, %r21;
	mov.b32 	%r23, 0;
	st.shared.u32 	[%r22], %r23;
$L__BB0_3:
	bar.sync 	0;
	max.u32 	%r29, %r1, %r3;
	setp.ge.u32 	%p6, %r29, %r11;
	cvt.s64.s32 	%rd4, %r2;
	setp.le.u64 	%p7, %rd28, %rd4;
	cvt.s64.s32 	%rd5, %r4;
	setp.le.u64 	%p8, %rd29, %rd5;
	or.pred  	%p9, %p7, %p8;
	or.pred  	%p10, %p9, %p6;
	@%p10 bra 	$L__BB0_21;
	setp.eq.s64 	%p11, %rd30, 0;
	mov.f32 	%f118, 0f00000000;
	@%p11 bra 	$L__BB0_20;
	and.b64  	%rd6, %rd30, 15;
	and.b64  	%rd7, %rd30, 7;
	and.b64  	%rd8, %rd30, -16;
	and.b64  	%rd9, %rd30, 3;
	neg.s64 	%rd10, %rd8;
	shl.b64 	%rd11, %rd30, 2;
	mov.f32 	%f118, 0f00000000;
	mov.b64 	%rd74, 0;
	mov.u32 	%r37, _ZZ26tiledConvolution_2D_KernelPfPKfS_mmmiE6tile_m;
	shl.b32 	%r32, %r3, 2;
$L__BB0_6:
	setp.lt.u64 	%p12, %rd30, 16;
	cvt.u32.u64 	%r30, %rd74;
	mul.lo.s64 	%rd13, %rd74, %rd30;
	add.s32 	%r5, %r1, %r30;
	mov.b64 	%rd78, 0;
	@%p12 bra 	$L__BB0_9;
	mad.lo.s64 	%rd75, %rd11, %rd74, %rd1;
	shl.b32 	%r31, %r5, 7;
	mov.u32 	%r33, _ZZ26tiledConvolution_2D_KernelPfPKfS_mmmiE6tile_m;
	add.s32 	%r34, %r32, %r33;
	add.s32 	%r35, %r34, %r31;
	add.s32 	%r49, %r35, 32;
	mov.b64 	%rd76, 0;
$L__BB0_8:
	.pragma "nounroll";
	ld.global.nc.f32 	%f21, [%rd75];
	ld.shared.f32 	%f22, [%r49+-32];
	fma.rn.f32 	%f23, %f21, %f22, %f118;
	and.b64  	%rd40, %rd76, 4294967280;
	add.s64 	%rd41, %rd13, %rd40;
	shl.b64 	%rd42, %rd41, 2;
	add.s64 	%rd43, %rd1, %rd42;
	ld.global.nc.f32 	%f24, [%rd43+4];
	ld.shared.f32 	%f25, [%r49+-28];
	fma.rn.f32 	%f26, %f24, %f25, %f23;
	ld.global.nc.f32 	%f27, [%rd43+8];
	ld.shared.f32 	%f28, [%r49+-24];
	fma.rn.f32 	%f29, %f27, %f28, %f26;
	ld.global.nc.f32 	%f30, [%rd43+12];
	ld.shared.f32 	%f31, [%r49+-20];
	fma.rn.f32 	%f32, %f30, %f31, %f29;
	ld.global.nc.f32 	%f33, [%rd43+16];
	ld.shared.f32 	%f34, [%r49+-16];
	fma.rn.f32 	%f35, %f33, %f34, %f32;
	ld.global.nc.f32 	%f36, [%rd43+20];
	ld.shared.f32 	%f37, [%r49+-12];
	fma.rn.f32 	%f38, %f36, %f37, %f35;
	ld.global.nc.f32 	%f39, [%rd43+24];
	ld.shared.f32 	%f40, [%r49+-8];
	fma.rn.f32 	%f41, %f39, %f40, %f38;
	ld.global.nc.f32 	%f42, [%rd43+28];
	ld.shared.f32 	%f43, [%r49+-4];
	fma.rn.f32 	%f44, %f42, %f43, %f41;
	ld.global.nc.f32 	%f45, [%rd43+32];
	ld.shared.f32 	%f46, [%r49];
	fma.rn.f32 	%f47, %f45, %f46, %f44;
	ld.global.nc.f32 	%f48, [%rd43+36];
	ld.shared.f32 	%f49, [%r49+4];
	fma.rn.f32 	%f50, %f48, %f49, %f47;
	ld.global.nc.f32 	%f51, [%rd43+40];
	ld.shared.f32 	%f52, [%r49+8];
	fma.rn.f32 	%f53, %f51, %f52, %f50;
	ld.global.nc.f32 	%f54, [%rd43+44];
	ld.shared.f32 	%f55, [%r49+12];
	fma.rn.f32 	%f56, %f54, %f55, %f53;
	ld.global.nc.f32 	%f57, [%rd43+48];
	ld.shared.f32 	%f58, [%r49+16];
	fma.rn.f32 	%f59, %f57, %f58, %f56;
	ld.global.nc.f32 	%f60, [%rd43+52];
	ld.shared.f32 	%f61, [%r49+20];
	fma.rn.f32 	%f62, %f60, %f61, %f59;
	ld.global.nc.f32 	%f63, [%rd43+56];
	ld.shared.f32 	%f64, [%r49+24];
	fma.rn.f32 	%f65, %f63, %f64, %f62;
	ld.global.nc.f32 	%f66, [%rd43+60];
	ld.shared.f32 	%f67, [%r49+28];
	fma.rn.f32 	%f118, %f66, %f67, %f65;
	add.s64 	%rd76, %rd76, 16;
	add.s64 	%rd44, %rd10, %rd76;
	add.s64 	%rd75, %rd75, 64;
	add.s32 	%r49, %r49, 64;
	setp.ne.s64 	%p13, %rd44, 0;
	mov.u64 	%rd78, %rd8;
	@%p13 bra 	$L__BB0_8;
$L__BB0_9:
	setp.eq.s64 	%p14, %rd6, 0;
	@%p14 bra 	$L__BB0_19;
	shl.b32 	%r36, %r5, 7;
	add.s32 	%r9, %r37, %r36;
	add.s64 	%rd45, %rd6, -1;
	setp.lt.u64 	%p15, %rd45, 7;
	@%p15 bra 	$L__BB0_12;
	cvt.u32.u64 	%r38, %rd78;
	add.s64 	%rd46, %rd78, %rd13;
	shl.b64 	%rd47, %rd46, 2;
	add.s64 	%rd48, %rd1, %rd47;
	ld.global.nc.f32 	%f69, [%rd48];
	add.s32 	%r39, %r3, %r38;
	shl.b32 	%r40, %r39, 2;
	add.s32 	%r41, %r9, %r40;
	ld.shared.f32 	%f70, [%r41];
	fma.rn.f32 	%f71, %f69, %f70, %f118;
	and.b64  	%rd49, %rd78, 4294967295;
	add.s64 	%rd50, %rd13, %rd49;
	shl.b64 	%rd51, %rd50, 2;
	add.s64 	%rd52, %rd1, %rd51;
	ld.global.nc.f32 	%f72, [%rd52+4];
	ld.shared.f32 	%f73, [%r41+4];
	fma.rn.f32 	%f74, %f72, %f73, %f71;
	ld.global.nc.f32 	%f75, [%rd52+8];
	ld.shared.f32 	%f76, [%r41+8];
	fma.rn.f32 	%f77, %f75, %f76, %f74;
	ld.global.nc.f32 	%f78, [%rd52+12];
	ld.shared.f32 	%f79, [%r41+12];
	fma.rn.f32 	%f80, %f78, %f79, %f77;
	ld.global.nc.f32 	%f81, [%rd52+16];
	ld.shared.f32 	%f82, [%r41+16];
	fma.rn.f32 	%f83, %f81, %f82, %f80;
	ld.global.nc.f32 	%f84, [%rd52+20];
	ld.shared.f32 	%f85, [%r41+20];
	fma.rn.f32 	%f86, %f84, %f85, %f83;
	ld.global.nc.f32 	%f87, [%rd52+24];
	ld.shared.f32 	%f88, [%r41+24];
	fma.rn.f32 	%f89, %f87, %f88, %f86;
	ld.global.nc.f32 	%f90, [%rd52+28];
	ld.shared.f32 	%f91, [%r41+28];
	fma.rn.f32 	%f118, %f90, %f91, %f89;
	add.s64 	%rd53, %rd78, 8;
	and.b64  	%rd78, %rd53, 4294967295;
$L__BB0_12:
	setp.eq.s64 	%p16, %rd7, 0;
	@%p16 bra 	$L__BB0_19;
	add.s64 	%rd54, %rd7, -1;
	setp.lt.u64 	%p17, %rd54, 3;
	@%p17 bra 	$L__BB0_15;
	cvt.u32.u64 	%r42, %rd78;
	add.s64 	%rd55, %rd78, %rd13;
	shl.b64 	%rd56, %rd55, 2;
	add.s64 	%rd57, %rd1, %rd56;
	ld.global.nc.f32 	%f93, [%rd57];
	add.s32 	%r43, %r3, %r42;
	shl.b32 	%r44, %r43, 2;
	add.s32 	%r45, %r9, %r44;
	ld.shared.f32 	%f94, [%r45];
	fma.rn.f32 	%f95, %f93, %f94, %f118;
	and.b64  	%rd58, %rd78, 4294967295;
	add.s64 	%rd59, %rd13, %rd58;
	shl.b64 	%rd60, %rd59, 2;
	add.s64 	%rd61, %rd1, %rd60;
	ld.global.nc.f32 	%f96, [%rd61+4];
	ld.shared.f32 	%f97, [%r45+4];
	fma.rn.f32 	%f98, %f96, %f97, %f95;
	ld.global.nc.f32 	%f99, [%rd61+8];
	ld.shared.f32 	%f100, [%r45+8];
	fma.rn.f32 	%f101, %f99, %f100, %f98;
	ld.global.nc.f32 	%f102, [%rd61+12];
	ld.shared.f32 	%f103, [%r45+12];
	fma.rn.f32 	%f118, %f102, %f103, %f101;
	add.s64 	%rd62, %rd78, 4;
	and.b64  	%rd78, %rd62, 4294967295;
$L__BB0_15:
	setp.eq.s64 	%p18, %rd9, 0;
	@%p18 bra 	$L__BB0_19;
	setp.eq.s64 	%p19, %rd9, 1;
	cvt.u32.u64 	%r46, %rd78;
	add.s64 	%rd63, %rd78, %rd13;
	shl.b64 	%rd64, %rd63, 2;
	add.s64 	%rd65, %rd1, %rd64;
	ld.global.nc.f32 	%f104, [%rd65];
	add.s32 	%r47, %r3, %r46;
	shl.b32 	%r48, %r47, 2;
	add.s32 	%r10, %r9, %r48;
	ld.shared.f32 	%f105, [%r10];
	fma.rn.f32 	%f118, %f104, %f105, %f118;
	@%p19 bra 	$L__BB0_19;
	setp.eq.s64 	%p20, %rd9, 2;
	and.b64  	%rd66, %rd78, 4294967295;
	add.s64 	%rd67, %rd13, %rd66;
	shl.b64 	%rd68, %rd67, 2;
	add.s64 	%rd24, %rd1, %rd68;
	ld.global.nc.f32 	%f106, [%rd24+4];
	ld.shared.f32 	%f107, [%r10+4];
	fma.rn.f32 	%f118, %f106, %f107, %f118;
	@%p20 bra 	$L__BB0_19;
	ld.global.nc.f32 	%f108, [%rd24+8];
	ld.shared.f32 	%f109, [%r10+8];
	fma.rn.f32 	%f118, %f108, %f109, %f118;
$L__BB0_19:
	add.s64 	%rd74, %rd74, 1;
	setp.gt.u64 	%p21, %rd30, %rd74;
	@%p21 bra 	$L__BB0_6;
$L__BB0_20:
	ld.param.u64 	%rd73, [_Z26tiledConvolution_2D_KernelPfPKfS_mmmi_param_2];
	mad.lo.s64 	%rd69, %rd29, %rd4, %rd5;
	cvta.to.global.u64 	%rd70, %rd73;
	shl.b64 	%rd71, %rd69, 2;
	add.s64 	%rd72, %rd70, %rd71;
	st.global.f32 	[%rd72], %f118;
$L__BB0_21:
	ret;

}


// ===== COMPILED SASS (sm_100) =====

	.target	sm_100

	.elftype	@"ET_EXEC"


//--------------------- .note.nv.tkinfo           --------------------------
	.section	.note.nv.tkinfo,"",@"SHT_NOTE"
	.sectionflags	@"SHF_NOTE_NV_TKINFO"
	.tkinfo
        /*0018*/ 	.word	0x00000002
        /*0030*/ 	.string	""
        /*0030*/ 	.string	"ptxas"
        /*0030*/ 	.string	"Cuda compilation tools, release 13.0, V13.0.88"
        /*0030*/ 	.string	"Build cuda_13.0.r13.0/compiler.36424714_0"
        /*0030*/ 	.string	"-arch sm_100 -m 64 "



//--------------------- .note.nv.cuinfo           --------------------------
	.section	.note.nv.cuinfo,"",@"SHT_NOTE"
	.sectionflags	@"SHF_NOTE_NV_CUINFO"
        /*0018*/ 	.short	0x0002
        /*001a*/ 	.short	0x0064
        /*001c*/ 	.short	0x0082
	.zero		2


//--------------------- .nv.info                  --------------------------
	.section	.nv.info,"",@"SHT_CUDA_INFO"
	.align	4


	//----- nvinfo : EIATTR_REGCOUNT
	.align		4
        /*0000*/ 	.byte	0x04, 0x2f
        /*0002*/ 	.short	(.L_1 - .L_0)
	.align		4
.L_0:
        /*0004*/ 	.word	index@(_Z26tiledConvolution_2D_KernelPfPKfS_mmmi)
        /*0008*/ 	.word	0x00000020


	//----- nvinfo : EIATTR_FRAME_SIZE
	.align		4
.L_1:
        /*000c*/ 	.byte	0x04, 0x11
        /*000e*/ 	.short	(.L_3 - .L_2)
	.align		4
.L_2:
        /*0010*/ 	.word	index@(_Z26tiledConvolution_2D_KernelPfPKfS_mmmi)
        /*0014*/ 	.word	0x00000000


	//----- nvinfo : EIATTR_MIN_STACK_SIZE
	.align		4
.L_3:
        /*0018*/ 	.byte	0x04, 0x12
        /*001a*/ 	.short	(.L_5 - .L_4)
	.align		4
.L_4:
        /*001c*/ 	.word	index@(_Z26tiledConvolution_2D_KernelPfPKfS_mmmi)
        /*0020*/ 	.word	0x00000000
.L_5:


//--------------------- .nv.compat                --------------------------
	.section	.nv.compat,"",@"SHT_CUDA_COMPAT_INFO"
	.align	4
        /*0000*/ 	.byte	0x02, 0x09, 0x00, 0x00, 0x02, 0x02, 0x01, 0x00, 0x02, 0x05, 0x05, 0x00, 0x03, 0x07, 0x01, 0x01
        /*0010*/ 	.byte	0x02, 0x03, 0x00, 0x00, 0x02, 0x06, 0x01, 0x00, 0x04, 0x0b, 0x08, 0x00, 0x09, 0x00, 0x00, 0x00
        /*0020*/ 	.byte	0x00, 0x00, 0x00, 0x00


//--------------------- .nv.info._Z26tiledConvolution_2D_KernelPfPKfS_mmmi --------------------------
	.section	.nv.info._Z26tiledConvolution_2D_KernelPfPKfS_mmmi,"",@"SHT_CUDA_INFO"
	.sectionflags	@""
	.align	4


	//----- nvinfo : EIATTR_CUDA_API_VERSION
	.align		4
        /*0000*/ 	.byte	0x04, 0x37
        /*0002*/ 	.short	(.L_7 - .L_6)
.L_6:
        /*0004*/ 	.word	0x00000082


	//----- nvinfo : EIATTR_KPARAM_INFO
	.align		4
.L_7:
        /*0008*/ 	.byte	0x04, 0x17
        /*000a*/ 	.short	(.L_9 - .L_8)
.L_8:
        /*000c*/ 	.word	0x00000000
        /*0010*/ 	.short	0x0006
        /*0012*/ 	.short	0x0030
        /*0014*/ 	.byte	0x00, 0xf0, 0x11, 0x00


	//----- nvinfo : EIATTR_KPARAM_INFO
	.align		4
.L_9:
        /*0018*/ 	.byte	0x04, 0x17
        /*001a*/ 	.short	(.L_11 - .L_10)
.L_10:
        /*001c*/ 	.word	0x00000000
        /*0020*/ 	.short	0x0005
        /*0022*/ 	.short	0x0028
        /*0024*/ 	.byte	0x00, 0xf0, 0x21, 0x00


	//----- nvinfo : EIATTR_KPARAM_INFO
	.align		4
.L_11:
        /*0028*/ 	.byte	0x04, 0x17
        /*002a*/ 	.short	(.L_13 - .L_12)
.L_12:
        /*002c*/ 	.word	0x00000000
        /*0030*/ 	.short	0x0004
        /*0032*/ 	.short	0x0020
        /*0034*/ 	.byte	0x00, 0xf0, 0x21, 0x00


	//----- nvinfo : EIATTR_KPARAM_INFO
	.align		4
.L_13:
        /*0038*/ 	.byte	0x04, 0x17
        /*003a*/ 	.short	(.L_15 - .L_14)
.L_14:
        /*003c*/ 	.word	0x00000000
        /*0040*/ 	.short	0x0003
        /*0042*/ 	.short	0x0018
        /*0044*/ 	.byte	0x00, 0xf0, 0x21, 0x00


	//----- nvinfo : EIATTR_KPARAM_INFO
	.align		4
.L_15:
        /*0048*/ 	.byte	0x04, 0x17
        /*004a*/ 	.short	(.L_17 - .L_16)
.L_16:
        /*004c*/ 	.word	0x00000000
        /*0050*/ 	.short	0x0002
        /*0052*/ 	.short	0x0010
        /*0054*/ 	.byte	0x00, 0xf5, 0x21, 0x00


	//----- nvinfo : EIATTR_KPARAM_INFO
	.align		4
.L_17:
        /*0058*/ 	.byte	0x04, 0x17
        /*005a*/ 	.short	(.L_19 - .L_18)
.L_18:
        /*005c*/ 	.word	0x00000000
        /*0060*/ 	.short	0x0001
        /*0062*/ 	.short	0x0008
        /*0064*/ 	.byte	0x00, 0xf5, 0x21, 0x00


	//----- nvinfo : EIATTR_KPARAM_INFO
	.align		4
.L_19:
        /*0068*/ 	.byte	0x04, 0x17
        /*006a*/ 	.short	(.L_21 - .L_20)
.L_20:
        /*006c*/ 	.word	0x00000000
        /*0070*/ 	.short	0x0000
        /*0072*/ 	.short	0x0000
        /*0074*/ 	.byte	0x00, 0xf5, 0x21, 0x00


	//----- nvinfo : EIATTR_SPARSE_MMA_MASK
	.align		4
.L_21:
        /*0078*/ 	.byte	0x03, 0x50
        /*007a*/ 	.short	0x0000


	//----- nvinfo : EIATTR_MAXREG_COUNT
	.align		4
        /*007c*/ 	.byte	0x03, 0x1b
        /*007e*/ 	.short	0x00ff


	//----- nvinfo : EIATTR_NUM_BARRIERS
	.align		4
        /*0080*/ 	.byte	0x02, 0x4c
        /*0082*/ 	.byte	0x01
	.zero		1


	//----- nvinfo : EIATTR_MERCURY_ISA_VERSION
	.align		4
        /*0084*/ 	.byte	0x03, 0x5f
        /*0086*/ 	.short	0x0101


	//----- nvinfo : EIATTR_VRC_CTA_INIT_COUNT
	.align		4
        /*0088*/ 	.byte	0x02, 0x4a
	.zero		1
	.zero		1


	//----- nvinfo : EIATTR_EXIT_INSTR_OFFSETS
	.align		4
        /*008c*/ 	.byte	0x04, 0x1c
        /*008e*/ 	.short	(.L_23 - .L_22)


	//   ....[0]....
.L_22:
        /*0090*/ 	.word	0x00000330


	//   ....[1]....
        /*0094*/ 	.word	0x00001220


	//----- nvinfo : EIATTR_CBANK_PARAM_SIZE
	.align		4
.L_23:
        /*0098*/ 	.byte	0x03, 0x19
        /*009a*/ 	.short	0x0034


	//----- nvinfo : EIATTR_PARAM_CBANK
	.align		4
        /*009c*/ 	.byte	0x04, 0x0a
        /*009e*/ 	.short	(.L_25 - .L_24)
	.align		4
.L_24:
        /*00a0*/ 	.word	index@(.nv.constant0._Z26tiledConvolution_2D_KernelPfPKfS_mmmi)
        /*00a4*/ 	.short	0x0380
        /*00a6*/ 	.short	0x0034


	//----- nvinfo : EIATTR_SW_WAR
	.align		4
.L_25:
        /*00a8*/ 	.byte	0x04, 0x36
        /*00aa*/ 	.short	(.L_27 - .L_26)
.L_26:
        /*00ac*/ 	.word	0x00000008
.L_27:


//--------------------- .nv.callgraph             --------------------------
	.section	.nv.callgraph,"",@"SHT_CUDA_CALLGRAPH"
	.align	4
	.sectionentsize	8
	.align		4
        /*0000*/ 	.word	0x00000000
	.align		4
        /*0004*/ 	.word	0xffffffff
	.align		4
        /*0008*/ 	.word	0x00000000
	.align		4
        /*000c*/ 	.word	0xfffffffe
	.align		4
        /*0010*/ 	.word	0x00000000
	.align		4
        /*0014*/ 	.word	0xfffffffd
	.align		4
        /*0018*/ 	.word	0x00000000
	.align		4
        /*001c*/ 	.word	0xfffffffc


//--------------------- .text._Z26tiledConvolution_2D_KernelPfPKfS_mmmi --------------------------
	.section	.text._Z26tiledConvolution_2D_KernelPfPKfS_mmmi,"ax",@progbits
	.align	128
        .global         _Z26tiledConvolution_2D_KernelPfPKfS_mmmi
        .type           _Z26tiledConvolution_2D_KernelPfPKfS_mmmi,@function
        .size           _Z26tiledConvolution_2D_KernelPfPKfS_mmmi,(.L_x_8 - _Z26tiledConvolution_2D_KernelPfPKfS_mmmi)
        .other          _Z26tiledConvolution_2D_KernelPfPKfS_mmmi,@"STO_CUDA_ENTRY STV_DEFAULT"
_Z26tiledConvolution_2D_KernelPfPKfS_mmmi:
.text._Z26tiledConvolution_2D_KernelPfPKfS_mmmi:
[----:B------:R-:W-:Y:S01]  /*0000*/  LDC R1, c[0x0][0x37c] ;  /* 0x0000df00ff017b82 */ /* 0x000fe20000000800 */
[----:B------:R-:W0:Y:S07]  /*0010*/  S2R R0, SR_TID.X ;  /* 0x0000000000007919 */ /* 0x000e2e0000002100 */
[----:B------:R-:W1:Y:S01]  /*0020*/  LDC.64 R12, c[0x0][0x3a8] ;  /* 0x0000ea00ff0c7b82 */ /* 0x000e620000000a00 */
[----:B------:R-:W2:Y:S01]  /*0030*/  LDCU.64 UR6, c[0x0][0x398] ;  /* 0x00007300ff0677ac */ /* 0x000ea20008000a00 */
[----:B------:R-:W3:Y:S01]  /*0040*/  S2R R3, SR_TID.Y ;  /* 0x0000000000037919 */ /* 0x000ee20000002200 */
[----:B------:R-:W4:Y:S05]  /*0050*/  LDCU.64 UR8, c[0x0][0x358] ;  /* 0x00006b00ff0877ac */ /* 0x000f2a0008000a00 */
[----:B------:R-:W0:Y:S08]  /*0060*/  S2UR UR5, SR_CTAID.X ;  /* 0x00000000000579c3 */ /* 0x000e300000002500 */
[----:B------:R-:W0:Y:S08]  /*0070*/  LDC R8, c[0x0][0x3b0] ;  /* 0x0000ec00ff087b82 */ /* 0x000e300000000800 */
[----:B------:R-:W3:Y:S01]  /*0080*/  S2UR UR4, SR_CTAID.Y ;  /* 0x00000000000479c3 */ /* 0x000ee20000002600 */
[----:B-1----:R-:W-:-:S07]  /*0090*/  SHF.R.U64 R9, R12, 0x1, R13 ;  /* 0x000000010c097819 */ /* 0x002fce000000120d */
[----:B------:R-:W1:Y:S01]  /*00a0*/  LDC.64 R4, c[0x0][0x3a0] ;  /* 0x0000e800ff047b82 */ /* 0x000e620000000a00 */
[----:B0-----:R-:W-:-:S04]  /*00b0*/  IMAD R10, R8, UR5, R0 ;  /* 0x00000005080a7c24 */ /* 0x001fc8000f8e0200 */
[----:B------:R-:W-:Y:S02]  /*00c0*/  IMAD.IADD R14, R10, 0x1, -R9 ;  /* 0x000000010a0e7824 */ /* 0x000fe400078e0a09 */
[----:B---3--:R-:W-:-:S03]  /*00d0*/  IMAD R2, R8, UR4, R3 ;  /* 0x0000000408027c24 */ /* 0x008fc6000f8e0203 */
[----:B------:R-:W-:Y:S01]  /*00e0*/  SHF.R.S32.HI R15, RZ, 0x1f, R14 ;  /* 0x0000001fff0f7819 */ /* 0x000fe2000001140e */
[----:B------:R-:W-:Y:S01]  /*00f0*/  IMAD.IADD R9, R2, 0x1, -R9 ;  /* 0x0000000102097824 */ /* 0x000fe200078e0a09 */
[----:B-1----:R-:W-:-:S04]  /*0100*/  ISETP.GE.U32.AND P0, PT, R14, R4, PT ;  /* 0x000000040e00720c */ /* 0x002fc80003f06070 */
[----:B--2---:R-:W-:Y:S02]  /*0110*/  ISETP.GE.U32.AND P1, PT, R9, UR6, PT ;  /* 0x0000000609007c0c */ /* 0x004fe4000bf26070 */
[----:B------:R-:W-:Y:S02]  /*0120*/  SHF.R.S32.HI R11, RZ, 0x1f, R9 ;  /* 0x0000001fff0b7819 */ /* 0x000fe40000011409 */
[----:B------:R-:W-:Y:S02]  /*0130*/  ISETP.GE.U32.AND.EX P0, PT, R15, R5, PT, P0 ;  /* 0x000000050f00720c */ /* 0x000fe40003f06100 */
[----:B------:R-:W-:Y:S02]  /*0140*/  LOP3.LUT R6, R14, R9, RZ, 0xfc, !PT ;  /* 0x000000090e067212 */ /* 0x000fe400078efcff */
[----:B------:R-:W-:-:S04]  /*0150*/  ISETP.GE.U32.OR.EX P0, PT, R11, UR7, P0, P1 ;  /* 0x000000070b007c0c */ /* 0x000fc80008706510 */
[----:B------:R-:W-:-:S13]  /*0160*/  ISETP.LT.OR P0, PT, R6, RZ, P0 ;  /* 0x000000ff0600720c */ /* 0x000fda0000701670 */
[----:B------:R-:W0:Y:S01]  /*0170*/  @!P0 LDC.64 R6, c[0x0][0x380] ;  /* 0x0000e000ff068b82 */ /* 0x000e220000000a00 */
[-C--:B------:R-:W-:Y:S02]  /*0180*/  @!P0 IMAD R16, R11, R4.reuse, RZ ;  /* 0x000000040b108224 */ /* 0x080fe400078e02ff */
[----:B------:R-:W-:-:S04]  /*0190*/  @!P0 IMAD.WIDE.U32 R14, R9, R4, R14 ;  /* 0x00000004090e8225 */ /* 0x000fc800078e000e */
[----:B------:R-:W-:-:S05]  /*01a0*/  @!P0 IMAD R9, R9, R5, R16 ;  /* 0x0000000509098224 */ /* 0x000fca00078e0210 */
[----:B------:R-:W-:Y:S02]  /*01b0*/  @!P0 IADD3 R9, PT, PT, R15, R9, RZ ;  /* 0x000000090f098210 */ /* 0x000fe40007ffe0ff */
[----:B0-----:R-:W-:-:S04]  /*01c0*/  @!P0 LEA R6, P1, R14, R6, 0x2 ;  /* 0x000000060e068211 */ /* 0x001fc800078210ff */
[----:B------:R-:W-:-:S05]  /*01d0*/  @!P0 LEA.HI.X R7, R14, R7, R9, 0x2, P1 ;  /* 0x000000070e078211 */ /* 0x000fca00008f1409 */
[----:B----4-:R0:W2:Y:S01]  /*01e0*/  @!P0 LDG.E R6, desc[UR8][R6.64] ;  /* 0x0000000806068981 */ /* 0x0100a2000c1e1900 */
[----:B------:R-:W1:Y:S01]  /*01f0*/  S2UR UR5, SR_CgaCtaId ;  /* 0x00000000000579c3 */ /* 0x000e620000008800 */
[----:B------:R-:W-:Y:S01]  /*0200*/  UMOV UR4, 0x400 ;  /* 0x0000040000047882 */ /* 0x000fe20000000000 */
[----:B------:R-:W-:Y:S02]  /*0210*/  ISETP.GE.U32.AND P1, PT, R10, R4, PT ;  /* 0x000000040a00720c */ /* 0x000fe40003f26070 */
[----:B------:R-:W-:Y:S02]  /*0220*/  SHF.R.S32.HI R11, RZ, 0x1f, R10 ;  /* 0x0000001fff0b7819 */ /* 0x000fe4000001140a */
[----:B------:R-:W-:Y:S02]  /*0230*/  ISETP.GE.U32.AND P2, PT, R2, UR6, PT ;  /* 0x0000000602007c0c */ /* 0x000fe4000bf46070 */
[----:B------:R-:W-:Y:S02]  /*0240*/  ISETP.GE.U32.AND.EX P1, PT, R11, R5, PT, P1 ;  /* 0x000000050b00720c */ /* 0x000fe40003f26110 */
[----:B------:R-:W-:-:S02]  /*0250*/  SHF.R.S32.HI R9, RZ, 0x1f, R2 ;  /* 0x0000001fff097819 */ /* 0x000fc40000011402 */
[----:B0-----:R-:W-:Y:S02]  /*0260*/  VIMNMX.U32 R7, PT, PT, R3, R0, !PT ;  /* 0x0000000003077248 */ /* 0x001fe40007fe0000 */
[----:B------:R-:W-:-:S04]  /*0270*/  ISETP.GE.U32.OR.EX P1, PT, R9, UR7, P1, P2 ;  /* 0x0000000709007c0c */ /* 0x000fc80008f26520 */
[----:B------:R-:W-:Y:S01]  /*0280*/  ISETP.GE.U32.OR P1, PT, R7, R8, P1 ;  /* 0x000000080700720c */ /* 0x000fe20000f26470 */
[----:B-1----:R-:W-:-:S06]  /*0290*/  ULEA UR4, UR5, UR4, 0x18 ;  /* 0x0000000405047291 */ /* 0x002fcc000f8ec0ff */
[----:B------:R-:W-:-:S04]  /*02a0*/  @!P0 IMAD.U32 R4, RZ, RZ, UR4 ;  /* 0x00000004ff048e24 */ /* 0x000fc8000f8e00ff */
[----:B------:R-:W-:Y:S01]  /*02b0*/  @!P0 IMAD R5, R3, 0x80, R4 ;  /* 0x0000008003058824 */ /* 0x000fe200078e0204 */
[----:B------:R-:W-:-:S03]  /*02c0*/  @P0 MOV R4, UR4 ;  /* 0x0000000400040c02 */ /* 0x000fc60008000f00 */
[----:B------:R-:W-:Y:S02]  /*02d0*/  @!P0 IMAD R5, R0, 0x4, R5 ;  /* 0x0000000400058824 */ /* 0x000fe400078e0205 */
[----:B------:R-:W-:-:S05]  /*02e0*/  @P0 IMAD R9, R3, 0x80, R4 ;  /* 0x0000008003090824 */ /* 0x000fca00078e0204 */
[----:B------:R-:W-:Y:S01]  /*02f0*/  @P0 LEA R9, R0, R9, 0x2 ;  /* 0x0000000900090211 */ /* 0x000fe200078e10ff */
[----:B--2---:R0:W-:Y:S04]  /*0300*/  @!P0 STS [R5], R6 ;  /* 0x0000000605008388 */ /* 0x0041e80000000800 */
[----:B------:R0:W-:Y:S01]  /*0310*/  @P0 STS [R9], RZ ;  /* 0x000000ff09000388 */ /* 0x0001e20000000800 */
[----:B------:R-:W-:Y:S06]  /*0320*/  BAR.SYNC.DEFER_BLOCKING 0x0 ;  /* 0x0000000000007b1d */ /* 0x000fec0000010000 */
[----:B------:R-:W-:Y:S05]  /*0330*/  @P1 EXIT ;  /* 0x000000000000194d */ /* 0x000fea0003800000 */
[----:B------:R-:W-:Y:S01]  /*0340*/  ISETP.NE.U32.AND P0, PT, R12, RZ, PT ;  /* 0x000000ff0c00720c */ /* 0x000fe20003f05070 */
[----:B------:R-:W-:-:S03]  /*0350*/  IMAD.MOV.U32 R16, RZ, RZ, RZ ;  /* 0x000000ffff107224 */ /* 0x000fc600078e00ff */
[----:B------:R-:W-:-:S13]  /*0360*/  ISETP.NE.AND.EX P0, PT, R13, RZ, PT, P0 ;  /* 0x000000ff0d00720c */ /* 0x000fda0003f05300 */
[----:B------:R-:W-:Y:S05]  /*0370*/  @!P0 BRA `(.L_x_0) ;  /* 0x0000000c00808947 */ /* 0x000fea0003800000 */
[----:B------:R-:W-:Y:S01]  /*0380*/  HFMA2 R16, -RZ, RZ, 0, 0 ;  /* 0x00000000ff107431 */ /* 0x000fe200000001ff */
[C---:B0-----:R-:W-:Y:S01]  /*0390*/  SHF.L.U64.HI R6, R12.reuse, 0x2, R13 ;  /* 0x000000020c067819 */ /* 0x041fe2000001020d */
[C---:B------:R-:W-:Y:S01]  /*03a0*/  IMAD.SHL.U32 R19, R12.reuse, 0x4, RZ ;  /* 0x000000040c137824 */ /* 0x040fe200078e00ff */
[C---:B------:R-:W-:Y:S01]  /*03b0*/  LOP3.LUT R7, R12.reuse, 0xf, RZ, 0xc0, !PT ;  /* 0x0000000f0c077812 */ /* 0x040fe200078ec0ff */
[----:B------:R-:W-:Y:S01]  /*03c0*/  UMOV UR4, URZ ;  /* 0x000000ff00047c82 */ /* 0x000fe20008000000 */
[C---:B------:R-:W-:Y:S01]  /*03d0*/  LOP3.LUT R8, R12.reuse, 0x7, RZ, 0xc0, !PT ;  /* 0x000000070c087812 */ /* 0x040fe200078ec0ff */
[----:B------:R-:W-:Y:S01]  /*03e0*/  UMOV UR5, URZ ;  /* 0x000000ff00057c82 */ /* 0x000fe20008000000 */
[C---:B------:R-:W-:Y:S02]  /*03f0*/  LOP3.LUT R9, R12.reuse, 0xfffffff0, RZ, 0xc0, !PT ;  /* 0xfffffff00c097812 */ /* 0x040fe400078ec0ff */
[----:B------:R-:W-:-:S07]  /*0400*/  LOP3.LUT R18, R12, 0x3, RZ, 0xc0, !PT ;  /* 0x000000030c127812 */ /* 0x000fce00078ec0ff */
.L_x_6:
[----:B0-----:R-:W0:Y:S01]  /*0410*/  LDC.64 R12, c[0x0][0x3a8] ;  /* 0x0000ea00ff0c7b82 */ /* 0x001e220000000a00 */
[----:B------:R-:W-:Y:S01]  /*0420*/  VIADD R21, R3, UR4 ;  /* 0x0000000403157c36 */ /* 0x000fe20008000000 */
[----:B------:R-:W-:Y:S01]  /*0430*/  MOV R17, RZ ;  /* 0x000000ff00117202 */ /* 0x000fe20000000f00 */
[----:B------:R-:W-:Y:S01]  /*0440*/  IMAD.MOV.U32 R24, RZ, RZ, RZ ;  /* 0x000000ffff187224 */ /* 0x000fe200078e00ff */
[----:B0-----:R-:W-:-:S04]  /*0450*/  ISETP.GE.U32.AND P0, PT, R12, 0x10, PT ;  /* 0x000000100c00780c */ /* 0x001fc80003f06070 */
[----:B------:R-:W-:-:S13]  /*0460*/  ISETP.GE.U32.AND.EX P0, PT, R13, RZ, PT, P0 ;  /* 0x000000ff0d00720c */ /* 0x000fda0003f06100 */
[----:B------:R-:W-:Y:S05]  /*0470*/  @!P0 BRA `(.L_x_1) ;  /* 0x00000004004c8947 */ /* 0x000fea0003800000 */
[----:B------:R-:W0:Y:S01]  /*0480*/  S2UR UR7, SR_CgaCtaId ;  /* 0x00000000000779c3 */ /* 0x000e220000008800 */
[----:B------:R-:W-:Y:S01]  /*0490*/  UMOV UR6, 0x400 ;  /* 0x0000040000067882 */ /* 0x000fe20000000000 */
[----:B------:R-:W-:Y:S02]  /*04a0*/  IMAD R14, R6, UR4, RZ ;  /* 0x00000004060e7c24 */ /* 0x000fe4000f8e02ff */
[----:B------:R-:W-:Y:S02]  /*04b0*/  HFMA2 R20, -RZ, RZ, 0, 0 ;  /* 0x00000000ff147431 */ /* 0x000fe400000001ff */
[----:B------:R-:W-:Y:S02]  /*04c0*/  IMAD.MOV.U32 R24, RZ, RZ, RZ ;  /* 0x000000ffff187224 */ /* 0x000fe400078e00ff */
[----:B------:R-:W-:Y:S01]  /*04d0*/  IMAD R5, R19, UR5, R14 ;  /* 0x0000000513057c24 */ /* 0x000fe2000f8e020e */
[----:B------:R-:W1:Y:S01]  /*04e0*/  LDC.64 R22, c[0x0][0x388] ;  /* 0x0000e200ff167b82 */ /* 0x000e620000000a00 */
[----:B0-----:R-:W-:-:S06]  /*04f0*/  ULEA UR6, UR7, UR6, 0x18 ;  /* 0x0000000607067291 */ /* 0x001fcc000f8ec0ff */
[----:B------:R-:W-:Y:S02]  /*0500*/  IMAD.U32 R4, RZ, RZ, UR6 ;  /* 0x00000006ff047e24 */ /* 0x000fe4000f8e00ff */
[----:B-1----:R-:W-:-:S04]  /*0510*/  IMAD.WIDE.U32 R22, R19, UR4, R22 ;  /* 0x0000000413167c25 */ /* 0x002fc8000f8e0016 */
[----:B------:R-:W-:Y:S01]  /*0520*/  IMAD R14, R0, 0x4, R4 ;  /* 0x00000004000e7824 */ /* 0x000fe200078e0204 */
[----:B------:R-:W-:-:S03]  /*0530*/  IADD3 R23, PT, PT, R23, R5, RZ ;  /* 0x0000000517177210 */ /* 0x000fc60007ffe0ff */
[----:B------:R-:W-:-:S04]  /*0540*/  IMAD R14, R21, 0x80, R14 ;  /* 0x00000080150e7824 */ /* 0x000fc800078e020e */
[----:B------:R-:W-:-:S07]  /*0550*/  VIADD R5, R14, 0x20 ;  /* 0x000000200e057836 */ /* 0x000fce0000000000 */
.L_x_2:
[----:B------:R-:W2:Y:S01]  /*0560*/  LDG.E.CONSTANT R25, desc[UR8][R22.64] ;  /* 0x0000000816197981 */ /* 0x000ea2000c1e9900 */
[----:B------:R-:W0:Y:S01]  /*0570*/  LDC.64 R14, c[0x0][0x388] ;  /* 0x0000e200ff0e7b82 */ /* 0x000e220000000a00 */
[----:B------:R-:W-:Y:S02]  /*0580*/  IMAD R26, R12, UR5, RZ ;  /* 0x000000050c1a7c24 */ /* 0x000fe4000f8e02ff */
[----:B------:R-:W2:Y:S02]  /*0590*/  LDS R17, [R5+-0x20] ;  /* 0xffffe00005117984 */ /* 0x000ea40000000800 */
[----:B------:R-:W-:Y:S02]  /*05a0*/  IMAD R27, R13, UR4, R26 ;  /* 0x000000040d1b7c24 */ /* 0x000fe4000f8e021a */
[----:B--2---:R-:W-:Y:S01]  /*05b0*/  FFMA R25, R25, R17, R16 ;  /* 0x0000001119197223 */ /* 0x004fe20000000010 */
[----:B------:R-:W-:Y:S01]  /*05c0*/  LOP3.LUT R16, R24, 0xfffffff0, RZ, 0xc0, !PT ;  /* 0xfffffff018107812 */ /* 0x000fe200078ec0ff */
[----:B------:R-:W-:-:S04]  /*05d0*/  IMAD.MOV.U32 R17, RZ, RZ, RZ ;  /* 0x000000ffff117224 */ /* 0x000fc800078e00ff */
[----:B------:R-:W-:-:S05]  /*05e0*/  IMAD.WIDE.U32 R16, R12, UR4, R16 ;  /* 0x000000040c107c25 */ /* 0x000fca000f8e0010 */
[----:B------:R-:W-:Y:S02]  /*05f0*/  IADD3 R17, PT, PT, R17, R27, RZ ;  /* 0x0000001b11117210 */ /* 0x000fe40007ffe0ff */
[C---:B0-----:R-:W-:Y:S01]  /*0600*/  LEA R14, P0, R16.reuse, R14, 0x2 ;  /* 0x0000000e100e7211 */ /* 0x041fe200078010ff */
[----:B------:R-:W0:Y:S03]  /*0610*/  LDS R27, [R5+-0x1c] ;  /* 0xffffe400051b7984 */ /* 0x000e260000000800 */
[----:B------:R-:W-:-:S05]  /*0620*/  LEA.HI.X R15, R16, R15, R17, 0x2, P0 ;  /* 0x0000000f100f7211 */ /* 0x000fca00000f1411 */
[----:B------:R-:W0:Y:S04]  /*0630*/  LDG.E.CONSTANT R28, desc[UR8][R14.64+0x4] ;  /* 0x000004080e1c7981 */ /* 0x000e28000c1e9900 */
[----:B------:R-:W2:Y:S04]  /*0640*/  LDG.E.CONSTANT R26, desc[UR8][R14.64+0x8] ;  /* 0x000008080e1a7981 */ /* 0x000ea8000c1e9900 */
[----:B------:R-:W3:Y:S04]  /*0650*/  LDG.E.CONSTANT R17, desc[UR8][R14.64+0xc] ;  /* 0x00000c080e117981 */ /* 0x000ee8000c1e9900 */
[----:B------:R-:W4:Y:S01]  /*0660*/  LDG.E.CONSTANT R16, desc[UR8][R14.64+0x10] ;  /* 0x000010080e107981 */ /* 0x000f22000c1e9900 */
[----:B0-----:R-:W-:-:S03]  /*0670*/  FFMA R25, R28, R27, R25 ;  /* 0x0000001b1c197223 */ /* 0x001fc60000000019 */
[----:B------:R-:W2:Y:S02]  /*0680*/  LDS R27, [R5+-0x18] ;  /* 0xffffe800051b7984 */ /* 0x000ea40000000800 */
[----:B--2---:R-:W-:Y:S02]  /*0690*/  FFMA R26, R26, R27, R25 ;  /* 0x0000001b1a1a7223 */ /* 0x004fe40000000019 */
[----:B------:R-:W3:Y:S04]  /*06a0*/  LDS R25, [R5+-0x14] ;  /* 0xffffec0005197984 */ /* 0x000ee80000000800 */
[----:B------:R-:W-:Y:S01]  /*06b0*/  LDS R27, [R5+-0xc] ;  /* 0xfffff400051b7984 */ /* 0x000fe20000000800 */
[----:B---3--:R-:W-:-:S03]  /*06c0*/  FFMA R25, R17, R25, R26 ;  /* 0x0000001911197223 */ /* 0x008fc6000000001a */
[----:B------:R-:W4:Y:S04]  /*06d0*/  LDS R26, [R5+-0x10] ;  /* 0xfffff000051a7984 */ /* 0x000f280000000800 */
[----:B------:R-:W2:Y:S01]  /*06e0*/  LDG.E.CONSTANT R17, desc[UR8][R14.64+0x14] ;  /* 0x000014080e117981 */ /* 0x000ea2000c1e9900 */
[----:B----4-:R-:W-:-:S03]  /*06f0*/  FFMA R28, R16, R26, R25 ;  /* 0x0000001a101c7223 */ /* 0x010fc60000000019 */
[----:B------:R-:W3:Y:S04]  /*0700*/  LDG.E.CONSTANT R26, desc[UR8][R14.64+0x18] ;  /* 0x000018080e1a7981 */ /* 0x000ee8000c1e9900 */
[----:B------:R-:W4:Y:S04]  /*0710*/  LDG.E.CONSTANT R25, desc[UR8][R14.64+0x1c] ;  /* 0x00001c080e197981 */ /* 0x000f28000c1e9900 */
[----:B------:R-:W5:Y:S01]  /*0720*/  LDG.E.CONSTANT R16, desc[UR8][R14.64+0x20] ;  /* 0x000020080e107981 */ /* 0x000f62000c1e9900 */
[----:B--2---:R-:W-:-:S03]  /*0730*/  FFMA R17, R17, R27, R28 ;  /* 0x0000001b11117223 */ /* 0x004fc6000000001c */
[----:B------:R-:W3:Y:S02]  /*0740*/  LDS R27, [R5+-0x8] ;  /* 0xfffff800051b7984 */ /* 0x000ee40000000800 */
[----:B---3--:R-:W-:Y:S02]  /*0750*/  FFMA R26, R26, R27, R17 ;  /* 0x0000001b1a1a7223 */ /* 0x008fe40000000011 */
[----:B------:R-:W4:Y:S04]  /*0760*/  LDS R17, [R5+-0x4] ;  /* 0xfffffc0005117984 */ /* 0x000f280000000800 */
[----:B------:R-:W-:Y:S01]  /*0770*/  LDS R27, [R5+0x4] ;  /* 0x00000400051b7984 */ /* 0x000fe20000000800 */
[----:B----4-:R-:W-:-:S03]  /*0780*/  FFMA R25, R25, R17, R26 ;  /* 0x0000001119197223 */ /* 0x010fc6000000001a */
[----:B------:R-:W5:Y:S04]  /*0790*/  LDS R26, [R5] ;  /* 0x00000000051a7984 */ /* 0x000f680000000800 */
[----:B------:R-:W2:Y:S01]  /*07a0*/  LDG.E.CONSTANT R17, desc[UR8][R14.64+0x24] ;  /* 0x000024080e117981 */ /* 0x000ea2000c1e9900 */
[----:B-----5:R-:W-:-:S03]  /*07b0*/  FFMA R28, R16, R26, R25 ;  /* 0x0000001a101c7223 */ /* 0x020fc60000000019 */
[----:B------:R-:W3:Y:S04]  /*07c0*/  LDG.E.CONSTANT R26, desc[UR8][R14.64+0x28] ;  /* 0x000028080e1a7981 */ /* 0x000ee8000c1e9900 */
[----:B------:R-:W4:Y:S04]  /*07d0*/  LDG.E.CONSTANT R25, desc[UR8][R14.64+0x2c] ;  /* 0x00002c080e197981 */ /* 0x000f28000c1e9900 */
[----:B------:R-:W5:Y:S01]  /*07e0*/  LDG.E.CONSTANT R16, desc[UR8][R14.64+0x30] ;  /* 0x000030080e107981 */ /* 0x000f62000c1e9900 */
[----:B--2---:R-:W-:-:S03]  /*07f0*/  FFMA R17, R17, R27, R28 ;  /* 0x0000001b11117223 */ /* 0x004fc6000000001c */
[----:B------:R-:W3:Y:S02]  /*0800*/  LDS R27, [R5+0x8] ;  /* 0x00000800051b7984 */ /* 0x000ee40000000800 */
[----:B---3--:R-:W-:Y:S02]  /*0810*/  FFMA R26, R26, R27, R17 ;  /* 0x0000001b1a1a7223 */ /* 0x008fe40000000011 */
[----:B------:R-:W4:Y:S04]  /*0820*/  LDS R17, [R5+0xc] ;  /* 0x00000c0005117984 */ /* 0x000f280000000800 */
[----:B------:R-:W-:Y:S01]  /*0830*/  LDS R27, [R5+0x14] ;  /* 0x00001400051b7984 */ /* 0x000fe20000000800 */
[----:B----4-:R-:W-:-:S03]  /*0840*/  FFMA R25, R25, R17, R26 ;  /* 0x0000001119197223 */ /* 0x010fc6000000001a */
[----:B------:R-:W5:Y:S04]  /*0850*/  LDS R26, [R5+0x10] ;  /* 0x00001000051a7984 */ /* 0x000f680000000800 */
[----:B------:R-:W2:Y:S01]  /*0860*/  LDG.E.CONSTANT R17, desc[UR8][R14.64+0x34] ;  /* 0x000034080e117981 */ /* 0x000ea2000c1e9900 */
[----:B-----5:R-:W-:-:S03]  /*0870*/  FFMA R26, R16, R26, R25 ;  /* 0x0000001a101a7223 */ /* 0x020fc60000000019 */
[----:B------:R-:W3:Y:S04]  /*0880*/  LDG.E.CONSTANT R16, desc[UR8][R14.64+0x38] ;  /* 0x000038080e107981 */ /* 0x000ee8000c1e9900 */
[----:B------:R-:W4:Y:S01]  /*0890*/  LDG.E.CONSTANT R25, desc[UR8][R14.64+0x3c] ;  /* 0x00003c080e197981 */ /* 0x000f22000c1e9900 */
[----:B------:R-:W-:-:S05]  /*08a0*/  IADD3 R24, P0, PT, R24, 0x10, RZ ;  /* 0x0000001018187810 */ /* 0x000fca0007f1e0ff */
[----:B------:R-:W-:Y:S02]  /*08b0*/  IMAD.X R20, RZ, RZ, R20, P0 ;  /* 0x000000ffff147224 */ /* 0x000fe400000e0614 */
[----:B--2---:R-:W-:Y:S02]  /*08c0*/  FFMA R17, R17, R27, R26 ;  /* 0x0000001b11117223 */ /* 0x004fe4000000001a */
[----:B------:R-:W3:Y:S04]  /*08d0*/  LDS R26, [R5+0x18] ;  /* 0x00001800051a7984 */ /* 0x000ee80000000800 */
[----:B------:R0:W4:Y:S02]  /*08e0*/  LDS R27, [R5+0x1c] ;  /* 0x00001c00051b7984 */ /* 0x0001240000000800 */
[----:B0-----:R-:W-:Y:S01]  /*08f0*/  IADD3 R5, PT, PT, R5, 0x40, RZ ;  /* 0x0000004005057810 */ /* 0x001fe20007ffe0ff */
[----:B---3--:R-:W-:Y:S01]  /*0900*/  FFMA R16, R16, R26, R17 ;  /* 0x0000001a10107223 */ /* 0x008fe20000000011 */
[----:B------:R-:W-:-:S03]  /*0910*/  IADD3 R17, P1, PT, R24, -R9, RZ ;  /* 0x8000000918117210 */ /* 0x000fc60007f3e0ff */
[----:B----4-:R-:W-:Y:S01]  /*0920*/  FFMA R16, R25, R27, R16 ;  /* 0x0000001b19107223 */ /* 0x010fe20000000010 */
[----:B------:R-:W-:Y:S01]  /*0930*/  ISETP.NE.U32.AND P0, PT, R17, RZ, PT ;  /* 0x000000ff1100720c */ /* 0x000fe20003f05070 */
[----:B------:R-:W-:Y:S01]  /*0940*/  IMAD.X R17, R20, 0x1, ~R13, P1 ;  /* 0x0000000114117824 */ /* 0x000fe200008e0e0d */
[----:B------:R-:W-:-:S04]  /*0950*/  IADD3 R22, P1, PT, R22, 0x40, RZ ;  /* 0x0000004016167810 */ /* 0x000fc80007f3e0ff */
[----:B------:R-:W-:Y:S01]  /*0960*/  ISETP.NE.AND.EX P0, PT, R17, RZ, PT, P0 ;  /* 0x000000ff1100720c */ /* 0x000fe20003f05300 */
[----:B------:R-:W-:-:S12]  /*0970*/  IMAD.X R23, RZ, RZ, R23, P1 ;  /* 0x000000ffff177224 */ /* 0x000fd800008e0617 */
[----:B------:R-:W-:Y:S05]  /*0980*/  @P0 BRA `(.L_x_2) ;  /* 0xfffffff800f40947 */ /* 0x000fea000383ffff */
[----:B------:R-:W0:Y:S01]  /*0990*/  LDC R17, c[0x0][0x3ac] ;  /* 0x0000eb00ff117b82 */ /* 0x000e220000000800 */
[----:B------:R-:W-:-:S07]  /*09a0*/  IMAD.MOV.U32 R24, RZ, RZ, R9 ;  /* 0x000000ffff187224 */ /* 0x000fce00078e0009 */
.L_x_1:
[----:B------:R-:W-:-:S04]  /*09b0*/  ISETP.NE.U32.AND P0, PT, R7, RZ, PT ;  /* 0x000000ff0700720c */ /* 0x000fc80003f05070 */
[----:B------:R-:W-:-:S13]  /*09c0*/  ISETP.NE.AND.EX P0, PT, RZ, RZ, PT, P0 ;  /* 0x000000ffff00720c */ /* 0x000fda0003f05300 */
[----:B------:R-:W-:Y:S05]  /*09d0*/  @!P0 BRA `(.L_x_3) ;  /* 0x0000000400d08947 */ /* 0x000fea0003800000 */
[----:B------:R-:W-:-:S04]  /*09e0*/  IADD3 R5, P0, PT, R7, -0x1, RZ ;  /* 0xffffffff07057810 */ /* 0x000fc80007f1e0ff */
[----:B------:R-:W-:Y:S02]  /*09f0*/  ISETP.GE.U32.AND P1, PT, R5, 0x7, PT ;  /* 0x000000070500780c */ /* 0x000fe40003f26070 */
[----:B------:R-:W-:Y:S02]  /*0a00*/  IADD3.X R5, PT, PT, RZ, -0x1, RZ, P0, !PT ;  /* 0xffffffffff057810 */ /* 0x000fe400007fe4ff */
[----:B------:R-:W-:Y:S02]  /*0a10*/  ISETP.NE.U32.AND P0, PT, R8, RZ, PT ;  /* 0x000000ff0800720c */ /* 0x000fe40003f05070 */
[----:B------:R-:W-:Y:S01]  /*0a20*/  ISETP.GE.U32.AND.EX P1, PT, R5, RZ, PT, P1 ;  /* 0x000000ff0500720c */ /* 0x000fe20003f26110 */
[----:B------:R-:W-:Y:S01]  /*0a30*/  IMAD R5, R21, 0x80, R4 ;  /* 0x0000008015057824 */ /* 0x000fe200078e0204 */
[----:B------:R-:W-:-:S11]  /*0a40*/  ISETP.NE.AND.EX P0, PT, RZ, RZ, PT, P0 ;  /* 0x000000ffff00720c */ /* 0x000fd60003f05300 */
[----:B------:R-:W-:Y:S05]  /*0a50*/  @!P1 BRA `(.L_x_4) ;  /* 0x0000000000a49947 */ /* 0x000fea0003800000 */
[----:B------:R-:W1:Y:S01]  /*0a60*/  LDC.64 R14, c[0x0][0x388] ;  /* 0x0000e200ff0e7b82 */ /* 0x000e620000000a00 */
[----:B0-----:R-:W-:Y:S01]  /*0a70*/  MOV R25, R17 ;  /* 0x0000001100197202 */ /* 0x001fe20000000f00 */
[C---:B------:R-:W-:Y:S02]  /*0a80*/  IMAD R22, R12.reuse, UR5, RZ ;  /* 0x000000050c167c24 */ /* 0x040fe4000f8e02ff */
[----:B------:R-:W-:-:S04]  /*0a90*/  IMAD.WIDE.U32 R20, R12, UR4, R24 ;  /* 0x000000040c147c25 */ /* 0x000fc8000f8e0018 */
[----:B------:R-:W-:Y:S02]  /*0aa0*/  HFMA2 R25, -RZ, RZ, 0, 0 ;  /* 0x00000000ff197431 */ /* 0x000fe400000001ff */
[----:B------:R-:W-:-:S04]  /*0ab0*/  IMAD R27, R13, UR4, R22 ;  /* 0x000000040d1b7c24 */ /* 0x000fc8000f8e0216 */
[----:B------:R-:W-:Y:S01]  /*0ac0*/  IMAD.IADD R17, R27, 0x1, R21 ;  /* 0x000000011b117824 */ /* 0x000fe200078e0215 */
[----:B-1----:R-:W-:-:S04]  /*0ad0*/  LEA R22, P1, R20, R14, 0x2 ;  /* 0x0000000e14167211 */ /* 0x002fc800078210ff */
[----:B------:R-:W-:Y:S01]  /*0ae0*/  LEA.HI.X R23, R20, R15, R17, 0x2, P1 ;  /* 0x0000000f14177211 */ /* 0x000fe200008f1411 */
[----:B------:R-:W-:-:S04]  /*0af0*/  IMAD.WIDE.U32 R20, R12, UR4, R24 ;  /* 0x000000040c147c25 */ /* 0x000fc8000f8e0018 */
[----:B------:R-:W-:Y:S01]  /*0b00*/  IMAD.IADD R17, R27, 0x1, R21 ;  /* 0x000000011b117824 */ /* 0x000fe200078e0215 */
[----:B------:R-:W2:Y:S01]  /*0b10*/  LDG.E.CONSTANT R23, desc[UR8][R22.64] ;  /* 0x0000000816177981 */ /* 0x000ea2000c1e9900 */
[----:B------:R-:W-:-:S04]  /*0b20*/  LEA R14, P1, R20, R14, 0x2 ;  /* 0x0000000e140e7211 */ /* 0x000fc800078210ff */
[----:B------:R-:W-:-:S05]  /*0b30*/  LEA.HI.X R15, R20, R15, R17, 0x2, P1 ;  /* 0x0000000f140f7211 */ /* 0x000fca00008f1411 */
[----:B------:R-:W3:Y:S04]  /*0b40*/  LDG.E.CONSTANT R25, desc[UR8][R14.64+0x4] ;  /* 0x000004080e197981 */ /* 0x000ee8000c1e9900 */
[----:B------:R-:W4:Y:S01]  /*0b50*/  LDG.E.CONSTANT R17, desc[UR8][R14.64+0x8] ;  /* 0x000008080e117981 */ /* 0x000f22000c1e9900 */
[----:B------:R-:W-:-:S03]  /*0b60*/  IADD3 R20, PT, PT, R0, R24, RZ ;  /* 0x0000001800147210 */ /* 0x000fc60007ffe0ff */
[----:B------:R-:W5:Y:S02]  /*0b70*/  LDG.E.CONSTANT R21, desc[UR8][R14.64+0xc] ;  /* 0x00000c080e157981 */ /* 0x000f64000c1e9900 */
[----:B------:R-:W-:Y:S02]  /*0b80*/  IMAD R20, R20, 0x4, R5 ;  /* 0x0000000414147824 */ /* 0x000fe400078e0205 */
[----:B------:R-:W5:Y:S04]  /*0b90*/  LDG.E.CONSTANT R22, desc[UR8][R14.64+0x14] ;  /* 0x000014080e167981 */ /* 0x000f68000c1e9900 */
[----:B------:R-:W2:Y:S04]  /*0ba0*/  LDS R26, [R20] ;  /* 0x00000000141a7984 */ /* 0x000ea80000000800 */
[----:B------:R-:W3:Y:S04]  /*0bb0*/  LDS R27, [R20+0x4] ;  /* 0x00000400141b7984 */ /* 0x000ee80000000800 */
[----:B------:R-:W-:Y:S01]  /*0bc0*/  LDS R28, [R20+0x1c] ;  /* 0x00001c00141c7984 */ /* 0x000fe20000000800 */
[----:B--2---:R-:W-:-:S03]  /*0bd0*/  FFMA R26, R23, R26, R16 ;  /* 0x0000001a171a7223 */ /* 0x004fc60000000010 */
[----:B------:R-:W2:Y:S04]  /*0be0*/  LDG.E.CONSTANT R16, desc[UR8][R14.64+0x10] ;  /* 0x000010080e107981 */ /* 0x000ea8000c1e9900 */
[----:B------:R-:W2:Y:S01]  /*0bf0*/  LDG.E.CONSTANT R23, desc[UR8][R14.64+0x18] ;  /* 0x000018080e177981 */ /* 0x000ea2000c1e9900 */
[----:B---3--:R-:W-:-:S03]  /*0c00*/  FFMA R26, R25, R27, R26 ;  /* 0x0000001b191a7223 */ /* 0x008fc6000000001a */
[----:B------:R-:W3:Y:S04]  /*0c10*/  LDG.E.CONSTANT R25, desc[UR8][R14.64+0x1c] ;  /* 0x00001c080e197981 */ /* 0x000ee8000c1e9900 */
[----:B------:R-:W4:Y:S02]  /*0c20*/  LDS R27, [R20+0x8] ;  /* 0x00000800141b7984 */ /* 0x000f240000000800 */
[----:B----4-:R-:W-:Y:S02]  /*0c30*/  FFMA R26, R17, R27, R26 ;  /* 0x0000001b111a7223 */ /* 0x010fe4000000001a */
[----:B------:R-:W5:Y:S04]  /*0c40*/  LDS R17, [R20+0xc] ;  /* 0x00000c0014117984 */ /* 0x000f680000000800 */
[----:B------:R-:W2:Y:S01]  /*0c50*/  LDS R27, [R20+0x10] ;  /* 0x00001000141b7984 */ /* 0x000ea20000000800 */
[----:B-----5:R-:W-:-:S03]  /*0c60*/  FFMA R17, R21, R17, R26 ;  /* 0x0000001115117223 */ /* 0x020fc6000000001a */
[----:B------:R-:W0:Y:S04]  /*0c70*/  LDS R21, [R20+0x14] ;  /* 0x0000140014157984 */ /* 0x000e280000000800 */
[----:B------:R-:W1:Y:S01]  /*0c80*/  LDS R26, [R20+0x18] ;  /* 0x00001800141a7984 */ /* 0x000e620000000800 */
[----:B------:R-:W-:Y:S01]  /*0c90*/  IADD3 R24, PT, PT, R24, 0x8, RZ ;  /* 0x0000000818187810 */ /* 0x000fe20007ffe0ff */
[----:B--2---:R-:W-:-:S04]  /*0ca0*/  FFMA R17, R16, R27, R17 ;  /* 0x0000001b10117223 */ /* 0x004fc80000000011 */
[----:B0-----:R-:W-:-:S04]  /*0cb0*/  FFMA R22, R22, R21, R17 ;  /* 0x0000001516167223 */ /* 0x001fc80000000011 */
[----:B-1----:R-:W-:Y:S01]  /*0cc0*/  FFMA R22, R23, R26, R22 ;  /* 0x0000001a17167223 */ /* 0x002fe20000000016 */
[----:B------:R-:W-:-:S03]  /*0cd0*/  IMAD.MOV.U32 R17, RZ, RZ, RZ ;  /* 0x000000ffff117224 */ /* 0x000fc600078e00ff */
[----:B---3--:R-:W-:-:S07]  /*0ce0*/  FFMA R16, R25, R28, R22 ;  /* 0x0000001c19107223 */ /* 0x008fce0000000016 */
.L_x_4:
[----:B------:R-:W-:Y:S05]  /*0cf0*/  @!P0 BRA `(.L_x_3) ;  /* 0x0000000400088947 */ /* 0x000fea0003800000 */
[----:B------:R-:W-:-:S04]  /*0d00*/  IADD3 R14, P0, PT, R8, -0x1, RZ ;  /* 0xffffffff080e7810 */ /* 0x000fc80007f1e0ff */
[----:B------:R-:W-:Y:S02]  /*0d10*/  ISETP.GE.U32.AND P1, PT, R14, 0x3, PT ;  /* 0x000000030e00780c */ /* 0x000fe40003f26070 */
[----:B------:R-:W-:Y:S02]  /*0d20*/  IADD3.X R14, PT, PT, RZ, -0x1, RZ, P0, !PT ;  /* 0xffffffffff0e7810 */ /* 0x000fe400007fe4ff */
[----:B------:R-:W-:Y:S02]  /*0d30*/  ISETP.NE.U32.AND P0, PT, R18, RZ, PT ;  /* 0x000000ff1200720c */ /* 0x000fe40003f05070 */
[----:B------:R-:W-:Y:S02]  /*0d40*/  ISETP.GE.U32.AND.EX P1, PT, R14, RZ, PT, P1 ;  /* 0x000000ff0e00720c */ /* 0x000fe40003f26110 */
[----:B------:R-:W-:-:S11]  /*0d50*/  ISETP.NE.AND.EX P0, PT, RZ, RZ, PT, P0 ;  /* 0x000000ffff00720c */ /* 0x000fd60003f05300 */
[----:B------:R-:W-:Y:S05]  /*0d60*/  @!P1 BRA `(.L_x_5) ;  /* 0x0000000000749947 */ /* 0x000fea0003800000 */
[----:B------:R-:W1:Y:S01]  /*0d70*/  LDC.64 R14, c[0x0][0x388] ;  /* 0x0000e200ff0e7b82 */ /* 0x000e620000000a00 */
[----:B0-----:R-:W-:Y:S02]  /*0d80*/  IMAD.MOV.U32 R25, RZ, RZ, R17 ;  /* 0x000000ffff197224 */ /* 0x001fe400078e0011 */
[C---:B------:R-:W-:Y:S02]  /*0d90*/  IMAD R20, R12.reuse, UR5, RZ ;  /* 0x000000050c147c24 */ /* 0x040fe4000f8e02ff */
[----:B------:R-:W-:Y:S01]  /*0da0*/  IMAD.WIDE.U32 R26, R12, UR4, R24 ;  /* 0x000000040c1a7c25 */ /* 0x000fe2000f8e0018 */
[----:B------:R-:W-:-:S03]  /*0db0*/  MOV R25, RZ ;  /* 0x000000ff00197202 */ /* 0x000fc60000000f00 */
[----:B------:R-:W-:Y:S02]  /*0dc0*/  IMAD R17, R13, UR4, R20 ;  /* 0x000000040d117c24 */ /* 0x000fe4000f8e0214 */
[----:B------:R-:W-:-:S04]  /*0dd0*/  IMAD.WIDE.U32 R20, R12, UR4, R24 ;  /* 0x000000040c147c25 */ /* 0x000fc8000f8e0018 */
[C---:B------:R-:W-:Y:S01]  /*0de0*/  IMAD.IADD R23, R17.reuse, 0x1, R27 ;  /* 0x0000000111177824 */ /* 0x040fe200078e021b */
[----:B------:R-:W-:Y:S02]  /*0df0*/  IADD3 R17, PT, PT, R17, R21, RZ ;  /* 0x0000001511117210 */ /* 0x000fe40007ffe0ff */
[----:B-1----:R-:W-:-:S04]  /*0e00*/  LEA R22, P1, R26, R14, 0x2 ;  /* 0x0000000e1a167211 */ /* 0x002fc800078210ff */
[----:B------:R-:W-:Y:S02]  /*0e10*/  LEA.HI.X R23, R26, R15, R23, 0x2, P1 ;  /* 0x0000000f1a177211 */ /* 0x000fe400008f1417 */
[----:B------:R-:W-:-:S04]  /*0e20*/  LEA R14, P1, R20, R14, 0x2 ;  /* 0x0000000e140e7211 */ /* 0x000fc800078210ff */
[----:B------:R-:W-:Y:S01]  /*0e30*/  LEA.HI.X R15, R20, R15, R17, 0x2, P1 ;  /* 0x0000000f140f7211 */ /* 0x000fe200008f1411 */
[----:B------:R-:W2:Y:S04]  /*0e40*/  LDG.E.CONSTANT R23, desc[UR8][R22.64] ;  /* 0x0000000816177981 */ /* 0x000ea8000c1e9900 */
[----:B------:R-:W3:Y:S04]  /*0e50*/  LDG.E.CONSTANT R21, desc[UR8][R14.64+0x4] ;  /* 0x000004080e157981 */ /* 0x000ee8000c1e9900 */
[----:B------:R-:W4:Y:S04]  /*0e60*/  LDG.E.CONSTANT R17, desc[UR8][R14.64+0x8] ;  /* 0x000008080e117981 */ /* 0x000f28000c1e9900 */
[----:B------:R-:W5:Y:S01]  /*0e70*/  LDG.E.CONSTANT R20, desc[UR8][R14.64+0xc] ;  /* 0x00000c080e147981 */ /* 0x000f62000c1e9900 */
[----:B------:R-:W-:-:S02]  /*0e80*/  IMAD.IADD R26, R0, 0x1, R24 ;  /* 0x00000001001a7824 */ /* 0x000fc400078e0218 */
[----:B------:R-:W-:-:S03]  /*0e90*/  VIADD R24, R24, 0x4 ;  /* 0x0000000418187836 */ /* 0x000fc60000000000 */
[----:B------:R-:W-:-:S05]  /*0ea0*/  LEA R26, R26, R5, 0x2 ;  /* 0x000000051a1a7211 */ /* 0x000fca00078e10ff */
[----:B------:R-:W2:Y:S04]  /*0eb0*/  LDS R25, [R26] ;  /* 0x000000001a197984 */ /* 0x000ea80000000800 */
[----:B------:R-:W3:Y:S04]  /*0ec0*/  LDS R27, [R26+0x4] ;  /* 0x000004001a1b7984 */ /* 0x000ee80000000800 */
[----:B------:R-:W4:Y:S04]  /*0ed0*/  LDS R28, [R26+0x8] ;  /* 0x000008001a1c7984 */ /* 0x000f280000000800 */
[----:B------:R-:W5:Y:S01]  /*0ee0*/  LDS R29, [R26+0xc] ;  /* 0x00000c001a1d7984 */ /* 0x000f620000000800 */
[----:B--2---:R-:W-:-:S04]  /*0ef0*/  FFMA R16, R23, R25, R16 ;  /* 0x0000001917107223 */ /* 0x004fc80000000010 */
[----:B---3--:R-:W-:-:S04]  /*0f00*/  FFMA R16, R21, R27, R16 ;  /* 0x0000001b15107223 */ /* 0x008fc80000000010 */
[----:B----4-:R-:W-:Y:S01]  /*0f10*/  FFMA R21, R17, R28, R16 ;  /* 0x0000001c11157223 */ /* 0x010fe20000000010 */
[----:B------:R-:W-:-:S03]  /*0f20*/  HFMA2 R17, -RZ, RZ, 0, 0 ;  /* 0x00000000ff117431 */ /* 0x000fc600000001ff */
[----:B-----5:R-:W-:-:S07]  /*0f30*/  FFMA R16, R20, R29, R21 ;  /* 0x0000001d14107223 */ /* 0x020fce0000000015 */
.L_x_5:
[----:B------:R-:W-:Y:S05]  /*0f40*/  @!P0 BRA `(.L_x_3) ;  /* 0x0000000000748947 */ /* 0x000fea0003800000 */
[----:B------:R-:W1:Y:S01]  /*0f50*/  LDC.64 R14, c[0x0][0x388] ;  /* 0x0000e200ff0e7b82 */ /* 0x000e620000000a00 */
[C---:B------:R-:W-:Y:S02]  /*0f60*/  IMAD R20, R12.reuse, UR5, RZ ;  /* 0x000000050c147c24 */ /* 0x040fe4000f8e02ff */
[----:B0-----:R-:W-:Y:S02]  /*0f70*/  IMAD.MOV.U32 R25, RZ, RZ, R17 ;  /* 0x000000ffff197224 */ /* 0x001fe400078e0011 */
[----:B------:R-:W-:Y:S02]  /*0f80*/  IMAD R17, R13, UR4, R20 ;  /* 0x000000040d117c24 */ /* 0x000fe4000f8e0214 */
[----:B------:R-:W-:-:S05]  /*0f90*/  IMAD.WIDE.U32 R22, R12, UR4, R24 ;  /* 0x000000040c167c25 */ /* 0x000fca000f8e0018 */
[----:B------:R-:W-:Y:S02]  /*0fa0*/  IADD3 R21, PT, PT, R17, R23, RZ ;  /* 0x0000001711157210 */ /* 0x000fe40007ffe0ff */
[----:B-1----:R-:W-:-:S04]  /*0fb0*/  LEA R20, P0, R22, R14, 0x2 ;  /* 0x0000000e16147211 */ /* 0x002fc800078010ff */
[----:B------:R-:W-:-:S06]  /*0fc0*/  LEA.HI.X R21, R22, R15, R21, 0x2, P0 ;  /* 0x0000000f16157211 */ /* 0x000fcc00000f1415 */
[----:B------:R-:W2:Y:S01]  /*0fd0*/  LDG.E.CONSTANT R21, desc[UR8][R20.64] ;  /* 0x0000000814157981 */ /* 0x000ea2000c1e9900 */
[----:B------:R-:W-:Y:S01]  /*0fe0*/  IMAD.IADD R22, R0, 0x1, R24 ;  /* 0x0000000100167824 */ /* 0x000fe200078e0218 */
[----:B------:R-:W-:-:S04]  /*0ff0*/  ISETP.NE.U32.AND P0, PT, R18, 0x1, PT ;  /* 0x000000011200780c */ /* 0x000fc80003f05070 */
[----:B------:R-:W-:Y:S02]  /*1000*/  LEA R5, R22, R5, 0x2 ;  /* 0x0000000516057211 */ /* 0x000fe400078e10ff */
[----:B------:R-:W-:-:S03]  /*1010*/  ISETP.NE.AND.EX P0, PT, RZ, RZ, PT, P0 ;  /* 0x000000ffff00720c */ /* 0x000fc60003f05300 */
[----:B------:R-:W2:Y:S02]  /*1020*/  LDS R22, [R5] ;  /* 0x0000000005167984 */ /* 0x000ea40000000800 */
[----:B--2---:R-:W-:-:S08]  /*1030*/  FFMA R16, R21, R22, R16 ;  /* 0x0000001615107223 */ /* 0x004fd00000000010 */
[----:B------:R-:W-:Y:S05]  /*1040*/  @!P0 BRA `(.L_x_3) ;  /* 0x0000000000348947 */ /* 0x000fea0003800000 */
[----:B------:R-:W-:Y:S01]  /*1050*/  IMAD.MOV.U32 R25, RZ, RZ, RZ ;  /* 0x000000ffff197224 */ /* 0x000fe200078e00ff */
[----:B------:R-:W-:Y:S01]  /*1060*/  ISETP.NE.U32.AND P0, PT, R18, 0x2, PT ;  /* 0x000000021200780c */ /* 0x000fe20003f05070 */
[----:B------:R-:W-:-:S03]  /*1070*/  IMAD.WIDE.U32 R20, R12, UR4, R24 ;  /* 0x000000040c147c25 */ /* 0x000fc6000f8e0018 */
[----:B------:R-:W-:Y:S02]  /*1080*/  ISETP.NE.AND.EX P0, PT, RZ, RZ, PT, P0 ;  /* 0x000000ffff00720c */ /* 0x000fe40003f05300 */
[----:B------:R-:W-:Y:S02]  /*1090*/  IADD3 R17, PT, PT, R17, R21, RZ ;  /* 0x0000001511117210 */ /* 0x000fe40007ffe0ff */
[----:B------:R-:W-:-:S04]  /*10a0*/  LEA R14, P1, R20, R14, 0x2 ;  /* 0x0000000e140e7211 */ /* 0x000fc800078210ff */
[----:B------:R-:W-:Y:S02]  /*10b0*/  LEA.HI.X R15, R20, R15, R17, 0x2, P1 ;  /* 0x0000000f140f7211 */ /* 0x000fe400008f1411 */
[----:B------:R-:W0:Y:S04]  /*10c0*/  LDS R20, [R5+0x4] ;  /* 0x0000040005147984 */ /* 0x000e280000000800 */
[----:B------:R-:W0:Y:S04]  /*10d0*/  LDG.E.CONSTANT R17, desc[UR8][R14.64+0x4] ;  /* 0x000004080e117981 */ /* 0x000e28000c1e9900 */
[----:B------:R-:W2:Y:S04]  /*10e0*/  @P0 LDG.E.CONSTANT R21, desc[UR8][R14.64+0x8] ;  /* 0x000008080e150981 */ /* 0x000ea8000c1e9900 */
[----:B------:R-:W2:Y:S01]  /*10f0*/  @P0 LDS R22, [R5+0x8] ;  /* 0x0000080005160984 */ /* 0x000ea20000000800 */
[----:B0-----:R-:W-:-:S04]  /*1100*/  FFMA R16, R17, R20, R16 ;  /* 0x0000001411107223 */ /* 0x001fc80000000010 */
[----:B--2---:R-:W-:-:S07]  /*1110*/  @P0 FFMA R16, R21, R22, R16 ;  /* 0x0000001615100223 */ /* 0x004fce0000000010 */
.L_x_3:
[----:B------:R-:W-:-:S04]  /*1120*/  UIADD3 UR4, UP0, UPT, UR4, 0x1, URZ ;  /* 0x0000000104047890 */ /* 0x000fc8000ff1e0ff */
[----:B------:R-:W-:Y:S02]  /*1130*/  UIADD3.X UR5, UPT, UPT, URZ, UR5, URZ, UP0, !UPT ;  /* 0x00000005ff057290 */ /* 0x000fe400087fe4ff */
[----:B------:R-:W-:-:S04]  /*1140*/  ISETP.LE.U32.AND P0, PT, R12, UR4, PT ;  /* 0x000000040c007c0c */ /* 0x000fc8000bf03070 */
[----:B------:R-:W-:-:S05]  /*1150*/  IMAD.U32 R12, RZ, RZ, UR5 ;  /* 0x00000005ff0c7e24 */ /* 0x000fca000f8e00ff */
[----:B------:R-:W-:-:S13]  /*1160*/  ISETP.GE.U32.AND.EX P0, PT, R12, R13, PT, P0 ;  /* 0x0000000d0c00720c */ /* 0x000fda0003f06100 */
[----:B------:R-:W-:Y:S05]  /*1170*/  @!P0 BRA `(.L_x_6) ;  /* 0xfffffff000a48947 */ /* 0x000fea000383ffff */
.L_x_0:
[----:B------:R-:W1:Y:S01]  /*1180*/  LDCU.64 UR6, c[0x0][0x3a0] ;  /* 0x00007400ff0677ac */ /* 0x000e620008000a00 */
[----:B------:R-:W-:Y:S01]  /*1190*/  SHF.R.S32.HI R3, RZ, 0x1f, R2 ;  /* 0x0000001fff037819 */ /* 0x000fe20000011402 */
[----:B------:R-:W2:Y:S04]  /*11a0*/  LDCU.64 UR4, c[0x0][0x390] ;  /* 0x00007200ff0477ac */ /* 0x000ea80008000a00 */
[----:B-1----:R-:W-:Y:S02]  /*11b0*/  IMAD R3, R3, UR6, RZ ;  /* 0x0000000603037c24 */ /* 0x002fe4000f8e02ff */
[----:B------:R-:W-:-:S04]  /*11c0*/  IMAD.WIDE.U32 R10, R2, UR6, R10 ;  /* 0x00000006020a7c25 */ /* 0x000fc8000f8e000a */
[----:B------:R-:W-:Y:S01]  /*11d0*/  IMAD R3, R2, UR7, R3 ;  /* 0x0000000702037c24 */ /* 0x000fe2000f8e0203 */
[----:B--2---:R-:W-:-:S04]  /*11e0*/  LEA R2, P0, R10, UR4, 0x2 ;  /* 0x000000040a027c11 */ /* 0x004fc8000f8010ff */
[----:B------:R-:W-:-:S04]  /*11f0*/  IADD3 R3, PT, PT, R11, R3, RZ ;  /* 0x000000030b037210 */ /* 0x000fc80007ffe0ff */
[----:B------:R-:W-:-:S05]  /*1200*/  LEA.HI.X R3, R10, UR5, R3, 0x2, P0 ;  /* 0x000000050a037c11 */ /* 0x000fca00080f1403 */
[----:B------:R-:W-:Y:S01]  /*1210*/  STG.E desc[UR8][R2.64], R16 ;  /* 0x0000001002007986 */ /* 0x000fe2000c101908 */
[----:B------:R-:W-:Y:S05]  /*1220*/  EXIT ;  /* 0x000000000000794d */ /* 0x000fea0003800000 */
.L_x_7:
[----:B------:R-:W-:-:S00]  /*1230*/  BRA `(.L_x_7) ;  /* 0xfffffffc00fc7947 */ /* 0x000fc0000383ffff */
[----:B------:R-:W-:-:S00]  /*1240*/  NOP ;  /* 0x0000000000007918 */ /* 0x000fc00000000000 */
        /* <DEDUP_REMOVED lines=11> */
.L_x_8:


//--------------------- .nv.shared._Z26tiledConvolution_2D_KernelPfPKfS_mmmi --------------------------
	.section	.nv.shared._Z26tiledConvolution_2D_KernelPfPKfS_mmmi,"aw",@nobits
	.sectionflags	@""
	.align	4
.nv.shared._Z26tiledConvolution_2D_KernelPfPKfS_mmmi:
	.zero		5120


//--------------------- .nv.shared.reserved.0     --------------------------
	.section	.nv.shared.reserved.0,"aw",@nobits
	.weak		__nv_reservedSMEM_offset_0_alias
	.size		__nv_reservedSMEM_offset_0_alias, 0, 64
	.other		__nv_reservedSMEM_offset_0_alias,@"STO_CUDA_RESERVED_SHARED STV_DEFAULT"
__nv_reservedSMEM_offset_0_alias:
	.zero		0
	.zero		64


//--------------------- .nv.constant0._Z26tiledConvolution_2D_KernelPfPKfS_mmmi --------------------------
	.section	.nv.constant0._Z26tiledConvolution_2D_KernelPfPKfS_mmmi,"a",@progbits
	.sectionflags	@""
	.align	4
.nv.constant0._Z26tiledConvolution_2D_KernelPfPKfS_mmmi:
	.zero		948


//--------------------- SYMBOLS --------------------------

	.type		.nv.reservedSmem.offset0,@object
	.size		.nv.reservedSmem.offset0,0x4
	.type		.nv.reservedSmem.cap,@object
	.size		.nv.reservedSmem.cap,0x4
